//
// Generated by NVIDIA NVVM Compiler
//
// Compiler Build ID: CL-36424714
// Cuda compilation tools, release 13.0, V13.0.88
// Based on NVVM 20.0.0
//

.version 9.0
.target sm_100
.address_size 64

	// .globl	_Z3dotPiPKiS1_

.visible .entry _Z3dotPiPKiS1_(
	.param .u64 .ptr .align 1 _Z3dotPiPKiS1__param_0,
	.param .u64 .ptr .align 1 _Z3dotPiPKiS1__param_1,
	.param .u64 .ptr .align 1 _Z3dotPiPKiS1__param_2
)
{
	.reg .b32 	%r<9>;
	.reg .b64 	%rd<11>;

	ld.param.u64 	%rd1, [_Z3dotPiPKiS1__param_0];
	ld.param.u64 	%rd2, [_Z3dotPiPKiS1__param_1];
	ld.param.u64 	%rd3, [_Z3dotPiPKiS1__param_2];
	cvta.to.global.u64 	%rd4, %rd1;
	cvta.to.global.u64 	%rd5, %rd3;
	cvta.to.global.u64 	%rd6, %rd2;
	mov.u32 	%r1, %tid.x;
	mov.u32 	%r2, %ctaid.x;
	mov.u32 	%r3, %ntid.x;
	mad.lo.s32 	%r4, %r2, %r3, %r1;
	mul.wide.s32 	%rd7, %r4, 4;
	add.s64 	%rd8, %rd6, %rd7;
	ld.global.u32 	%r5, [%rd8];
	add.s64 	%rd9, %rd5, %rd7;
	ld.global.u32 	%r6, [%rd9];
	add.s64 	%rd10, %rd4, %rd7;
	ld.global.u32 	%r7, [%rd10];
	mad.lo.s32 	%r8, %r6, %r5, %r7;
	st.global.u32 	[%rd10], %r8;
	ret;

}


// ===== COMPILED SASS (sm_100) =====

	.target	sm_100

	.elftype	@"ET_EXEC"


//--------------------- .note.nv.tkinfo           --------------------------
	.section	.note.nv.tkinfo,"",@"SHT_NOTE"
	.sectionflags	@"SHF_NOTE_NV_TKINFO"
	.tkinfo
        /*0018*/ 	.word	0x00000002
        /*0030*/ 	.string	""
        /*0030*/ 	.string	"ptxas"
        /*0030*/ 	.string	"Cuda compilation tools, release 13.0, V13.0.88"
        /*0030*/ 	.string	"Build cuda_13.0.r13.0/compiler.36424714_0"
        /*0030*/ 	.string	"-arch sm_100 -m 64 "



//--------------------- .note.nv.cuinfo           --------------------------
	.section	.note.nv.cuinfo,"",@"SHT_NOTE"
	.sectionflags	@"SHF_NOTE_NV_CUINFO"
        /*0018*/ 	.short	0x0002
        /*001a*/ 	.short	0x0064
        /*001c*/ 	.short	0x0082
	.zero		2


//--------------------- .nv.info                  --------------------------
	.section	.nv.info,"",@"SHT_CUDA_INFO"
	.align	4


	//----- nvinfo : EIATTR_REGCOUNT
	.align		4
        /*0000*/ 	.byte	0x04, 0x2f
        /*0002*/ 	.short	(.L_1 - .L_0)
	.align		4
.L_0:
        /*0004*/ 	.word	index@(_Z3dotPiPKiS1_)
        /*0008*/ 	.word	0x0000000c


	//----- nvinfo : EIATTR_FRAME_SIZE
	.align		4
.L_1:
        /*000c*/ 	.byte	0x04, 0x11
        /*000e*/ 	.short	(.L_3 - .L_2)
	.align		4
.L_2:
        /*0010*/ 	.word	index@(_Z3dotPiPKiS1_)
        /*0014*/ 	.word	0x00000000


	//----- nvinfo : EIATTR_MIN_STACK_SIZE
	.align		4
.L_3:
        /*0018*/ 	.byte	0x04, 0x12
        /*001a*/ 	.short	(.L_5 - .L_4)
	.align		4
.L_4:
        /*001c*/ 	.word	index@(_Z3dotPiPKiS1_)
        /*0020*/ 	.word	0x00000000
.L_5:


//--------------------- .nv.compat                --------------------------
	.section	.nv.compat,"",@"SHT_CUDA_COMPAT_INFO"
	.align	4
        /*0000*/ 	.byte	0x02, 0x09, 0x00, 0x00, 0x02, 0x02, 0x01, 0x00, 0x02, 0x05, 0x05, 0x00, 0x03, 0x07, 0x01, 0x01
        /*0010*/ 	.byte	0x02, 0x03, 0x00, 0x00, 0x02, 0x06, 0x01, 0x00, 0x04, 0x0b, 0x08, 0x00, 0x09, 0x00, 0x00, 0x00
        /*0020*/ 	.byte	0x00, 0x00, 0x00, 0x00


//--------------------- .nv.info._Z3dotPiPKiS1_   --------------------------
	.section	.nv.info._Z3dotPiPKiS1_,"",@"SHT_CUDA_INFO"
	.sectionflags	@""
	.align	4


	//----- nvinfo : EIATTR_CUDA_API_VERSION
	.align		4
        /*0000*/ 	.byte	0x04, 0x37
        /*0002*/ 	.short	(.L_7 - .L_6)
.L_6:
        /*0004*/ 	.word	0x00000082


	//----- nvinfo : EIATTR_KPARAM_INFO
	.align		4
.L_7:
        /*0008*/ 	.byte	0x04, 0x17
        /*000a*/ 	.short	(.L_9 - .L_8)
.L_8:
        /*000c*/ 	.word	0x00000000
        /*0010*/ 	.short	0x0002
        /*0012*/ 	.short	0x0010
        /*0014*/ 	.byte	0x00, 0xf5, 0x21, 0x00


	//----- nvinfo : EIATTR_KPARAM_INFO
	.align		4
.L_9:
        /*0018*/ 	.byte	0x04, 0x17
        /*001a*/ 	.short	(.L_11 - .L_10)
.L_10:
        /*001c*/ 	.word	0x00000000
        /*0020*/ 	.short	0x0001
        /*0022*/ 	.short	0x0008
        /*0024*/ 	.byte	0x00, 0xf5, 0x21, 0x00


	//----- nvinfo : EIATTR_KPARAM_INFO
	.align		4
.L_11:
        /*0028*/ 	.byte	0x04, 0x17
        /*002a*/ 	.short	(.L_13 - .L_12)
.L_12:
        /*002c*/ 	.word	0x00000000
        /*0030*/ 	.short	0x0000
        /*0032*/ 	.short	0x0000
        /*0034*/ 	.byte	0x00, 0xf5, 0x21, 0x00


	//----- nvinfo : EIATTR_SPARSE_MMA_MASK
	.align		4
.L_13:
        /*0038*/ 	.byte	0x03, 0x50
        /*003a*/ 	.short	0x0000


	//----- nvinfo : EIATTR_MAXREG_COUNT
	.align		4
        /*003c*/ 	.byte	0x03, 0x1b
        /*003e*/ 	.short	0x00ff


	//----- nvinfo : EIATTR_MERCURY_ISA_VERSION
	.align		4
        /*0040*/ 	.byte	0x03, 0x5f
        /*0042*/ 	.short	0x0101


	//----- nvinfo : EIATTR_VRC_CTA_INIT_COUNT
	.align		4
        /*0044*/ 	.byte	0x02, 0x4a
	.zero		1
	.zero		1


	//----- nvinfo : EIATTR_EXIT_INSTR_OFFSETS
	.align		4
        /*0048*/ 	.byte	0x04, 0x1c
        /*004a*/ 	.short	(.L_15 - .L_14)


	//   ....[0]....
.L_14:
        /*004c*/ 	.word	0x00000110


	//----- nvinfo : EIATTR_CBANK_PARAM_SIZE
	.align		4
.L_15:
        /*0050*/ 	.byte	0x03, 0x19
        /*0052*/ 	.short	0x0018


	//----- nvinfo : EIATTR_PARAM_CBANK
	.align		4
        /*0054*/ 	.byte	0x04, 0x0a
        /*0056*/ 	.short	(.L_17 - .L_16)
	.align		4
.L_16:
        /*0058*/ 	.word	index@(.nv.constant0._Z3dotPiPKiS1_)
        /*005c*/ 	.short	0x0380
        /*005e*/ 	.short	0x0018


	//----- nvinfo : EIATTR_SW_WAR
	.align		4
.L_17:
        /*0060*/ 	.byte	0x04, 0x36
        /*0062*/ 	.short	(.L_19 - .L_18)
.L_18:
        /*0064*/ 	.word	0x00000008
.L_19:


//--------------------- .nv.callgraph             --------------------------
	.section	.nv.callgraph,"",@"SHT_CUDA_CALLGRAPH"
	.align	4
	.sectionentsize	8
	.align		4
        /*0000*/ 	.word	0x00000000
	.align		4
        /*0004*/ 	.word	0xffffffff
	.align		4
        /*0008*/ 	.word	0x00000000
	.align		4
        /*000c*/ 	.word	0xfffffffe
	.align		4
        /*0010*/ 	.word	0x00000000
	.align		4
        /*0014*/ 	.word	0xfffffffd
	.align		4
        /*0018*/ 	.word	0x00000000
	.align		4
        /*001c*/ 	.word	0xfffffffc


//--------------------- .text._Z3dotPiPKiS1_      --------------------------
	.section	.text._Z3dotPiPKiS1_,"ax",@progbits
	.align	128
        .global         _Z3dotPiPKiS1_
        .type           _Z3dotPiPKiS1_,@function
        .size           _Z3dotPiPKiS1_,(.L_x_1 - _Z3dotPiPKiS1_)
        .other          _Z3dotPiPKiS1_,@"STO_CUDA_ENTRY STV_DEFAULT"
_Z3dotPiPKiS1_:
.text._Z3dotPiPKiS1_:
[----:B------:R-:W-:Y:S01]  /*0000*/  LDC R1, c[0x0][0x37c] ;  /* 0x0000df00ff017b82 */ /* 0x000fe20000000800 */
[----:B------:R-:W0:Y:S07]  /*0010*/  S2R R9, SR_TID.X ;  /* 0x0000000000097919 */ /* 0x000e2e0000002100 */
[----:B------:R-:W0:Y:S01]  /*0020*/  S2UR UR6, SR_CTAID.X ;  /* 0x00000000000679c3 */ /* 0x000e220000002500 */
[----:B------:R-:W1:Y:S07]  /*0030*/  LDCU.64 UR4, c[0x0][0x358] ;  /* 0x00006b00ff0477ac */ /* 0x000e6e0008000a00 */
[----:B------:R-:W0:Y:S08]  /*0040*/  LDC R0, c[0x0][0x360] ;  /* 0x0000d800ff007b82 */ /* 0x000e300000000800 */
[----:B------:R-:W2:Y:S08]  /*0050*/  LDC.64 R2, c[0x0][0x388] ;  /* 0x0000e200ff027b82 */ /* 0x000eb00000000a00 */
[----:B------:R-:W3:Y:S08]  /*0060*/  LDC.64 R4, c[0x0][0x390] ;  /* 0x0000e400ff047b82 */ /* 0x000ef00000000a00 */
[----:B------:R-:W4:Y:S01]  /*0070*/  LDC.64 R6, c[0x0][0x380] ;  /* 0x0000e000ff067b82 */ /* 0x000f220000000a00 */
[----:B0-----:R-:W-:-:S04]  /*0080*/  IMAD R9, R0, UR6, R9 ;  /* 0x0000000600097c24 */ /* 0x001fc8000f8e0209 */
[----:B--2---:R-:W-:-:S06]  /*0090*/  IMAD.WIDE R2, R9, 0x4, R2 ;  /* 0x0000000409027825 */ /* 0x004fcc00078e0202 */
[----:B-1----:R-:W2:Y:S01]  /*00a0*/  LDG.E R2, desc[UR4][R2.64] ;  /* 0x0000000402027981 */ /* 0x002ea2000c1e1900 */
[----:B---3--:R-:W-:-:S06]  /*00b0*/  IMAD.WIDE R4, R9, 0x4, R4 ;  /* 0x0000000409047825 */ /* 0x008fcc00078e0204 */
[----:B------:R-:W2:Y:S01]  /*00c0*/  LDG.E R5, desc[UR4][R4.64] ;  /* 0x0000000404057981 */ /* 0x000ea2000c1e1900 */
[----:B----4-:R-:W-:-:S05]  /*00d0*/  IMAD.WIDE R6, R9, 0x4, R6 ;  /* 0x0000000409067825 */ /* 0x010fca00078e0206 */
[----:B------:R-:W2:Y:S02]  /*00e0*/  LDG.E R0, desc[UR4][R6.64] ;  /* 0x0000000406007981 */ /* 0x000ea4000c1e1900 */
[----:B--2---:R-:W-:-:S05]  /*00f0*/  IMAD R9, R2, R5, R0 ;  /* 0x0000000502097224 */ /* 0x004fca00078e0200 */
[----:B------:R-:W-:Y:S01]  /*0100*/  STG.E desc[UR4][R6.64], R9 ;  /* 0x0000000906007986 */ /* 0x000fe2000c101904 */
[----:B------:R-:W-:Y:S05]  /*0110*/  EXIT ;  /* 0x000000000000794d */ /* 0x000fea0003800000 */
.L_x_0:
[----:B------:R-:W-:-:S00]  /*0120*/  BRA `(.L_x_0) ;  /* 0xfffffffc00fc7947 */ /* 0x000fc0000383ffff */
[----:B------:R-:W-:-:S00]  /*0130*/  NOP ;  /* 0x0000000000007918 */ /* 0x000fc00000000000 */
        /* <DEDUP_REMOVED lines=12> */
.L_x_1:


//--------------------- .nv.shared.reserved.0     --------------------------
	.section	.nv.shared.reserved.0,"aw",@nobits
	.weak		__nv_reservedSMEM_offset_0_alias
	.size		__nv_reservedSMEM_offset_0_alias, 0, 64
	.other		__nv_reservedSMEM_offset_0_alias,@"STO_CUDA_RESERVED_SHARED STV_DEFAULT"
__nv_reservedSMEM_offset_0_alias:
	.zero		0
	.zero		64


//--------------------- .nv.constant0._Z3dotPiPKiS1_ --------------------------
	.section	.nv.constant0._Z3dotPiPKiS1_,"a",@progbits
	.sectionflags	@""
	.align	4
.nv.constant0._Z3dotPiPKiS1_:
	.zero		920


//--------------------- SYMBOLS --------------------------

	.type		.nv.reservedSmem.offset0,@object
	.size		.nv.reservedSmem.offset0,0x4
